//
// Generated by NVIDIA NVVM Compiler
//
// Compiler Build ID: CL-36424714
// Cuda compilation tools, release 13.0, V13.0.88
// Based on NVVM 20.0.0
//

.version 9.0
.target sm_100
.address_size 64

	// .globl	_Z15sgemmWarptilingPjS_S_iii
// _ZZ15sgemmWarptilingPjS_S_iiiE2As has been demoted
// _ZZ15sgemmWarptilingPjS_S_iiiE2Bs has been demoted

.visible .entry _Z15sgemmWarptilingPjS_S_iii(
	.param .u64 .ptr .align 1 _Z15sgemmWarptilingPjS_S_iii_param_0,
	.param .u64 .ptr .align 1 _Z15sgemmWarptilingPjS_S_iii_param_1,
	.param .u64 .ptr .align 1 _Z15sgemmWarptilingPjS_S_iii_param_2,
	.param .u32 _Z15sgemmWarptilingPjS_S_iii_param_3,
	.param .u32 _Z15sgemmWarptilingPjS_S_iii_param_4,
	.param .u32 _Z15sgemmWarptilingPjS_S_iii_param_5
)
.maxntid 128
{
	.reg .pred 	%p<4>;
	.reg .b16 	%rs<3>;
	.reg .b32 	%r<1039>;
	.reg .b64 	%rd<68>;
	// demoted variable
	.shared .align 4 .b8 _ZZ15sgemmWarptilingPjS_S_iiiE2As[8192];
	// demoted variable
	.shared .align 4 .b8 _ZZ15sgemmWarptilingPjS_S_iiiE2Bs[8192];
	ld.param.u64 	%rd8, [_Z15sgemmWarptilingPjS_S_iii_param_0];
	ld.param.u64 	%rd9, [_Z15sgemmWarptilingPjS_S_iii_param_1];
	ld.param.u32 	%r530, [_Z15sgemmWarptilingPjS_S_iii_param_5];
	cvta.to.global.u64 	%rd10, %rd8;
	cvta.to.global.u64 	%rd11, %rd9;
	mov.u32 	%r532, %ctaid.y;
	mov.u32 	%r533, %ctaid.x;
	mov.u32 	%r1, %tid.x;
	shr.u32 	%r2, %r1, 5;
	and.b32  	%r3, %r1, 3;
	shr.u32 	%r4, %r1, 2;
	and.b32  	%r5, %r4, 7;
	mul.lo.s32 	%r534, %r532, %r530;
	shl.b32 	%r535, %r534, 7;
	mul.wide.u32 	%rd12, %r535, 4;
	add.s64 	%rd66, %rd10, %rd12;
	shl.b32 	%r6, %r533, 7;
	mul.wide.u32 	%rd13, %r6, 4;
	add.s64 	%rd67, %rd11, %rd13;
	setp.eq.s32 	%p1, %r530, 0;
	mov.b32 	%r911, 0;
	mov.u32 	%r912, %r911;
	mov.u32 	%r913, %r911;
	mov.u32 	%r914, %r911;
	mov.u32 	%r915, %r911;
	mov.u32 	%r916, %r911;
	mov.u32 	%r917, %r911;
	mov.u32 	%r918, %r911;
	mov.u32 	%r919, %r911;
	mov.u32 	%r920, %r911;
	mov.u32 	%r921, %r911;
	mov.u32 	%r922, %r911;
	mov.u32 	%r923, %r911;
	mov.u32 	%r924, %r911;
	mov.u32 	%r925, %r911;
	mov.u32 	%r926, %r911;
	mov.u32 	%r927, %r911;
	mov.u32 	%r928, %r911;
	mov.u32 	%r929, %r911;
	mov.u32 	%r930, %r911;
	mov.u32 	%r931, %r911;
	mov.u32 	%r932, %r911;
	mov.u32 	%r933, %r911;
	mov.u32 	%r934, %r911;
	mov.u32 	%r935, %r911;
	mov.u32 	%r936, %r911;
	mov.u32 	%r937, %r911;
	mov.u32 	%r938, %r911;
	mov.u32 	%r939, %r911;
	mov.u32 	%r940, %r911;
	mov.u32 	%r941, %r911;
	mov.u32 	%r942, %r911;
	mov.u32 	%r943, %r911;
	mov.u32 	%r944, %r911;
	mov.u32 	%r945, %r911;
	mov.u32 	%r946, %r911;
	mov.u32 	%r947, %r911;
	mov.u32 	%r948, %r911;
	mov.u32 	%r949, %r911;
	mov.u32 	%r950, %r911;
	mov.u32 	%r951, %r911;
	mov.u32 	%r952, %r911;
	mov.u32 	%r953, %r911;
	mov.u32 	%r954, %r911;
	mov.u32 	%r955, %r911;
	mov.u32 	%r956, %r911;
	mov.u32 	%r957, %r911;
	mov.u32 	%r958, %r911;
	mov.u32 	%r959, %r911;
	mov.u32 	%r960, %r911;
	mov.u32 	%r961, %r911;
	mov.u32 	%r962, %r911;
	mov.u32 	%r963, %r911;
	mov.u32 	%r964, %r911;
	mov.u32 	%r965, %r911;
	mov.u32 	%r966, %r911;
	mov.u32 	%r967, %r911;
	mov.u32 	%r968, %r911;
	mov.u32 	%r969, %r911;
	mov.u32 	%r970, %r911;
	mov.u32 	%r971, %r911;
	mov.u32 	%r972, %r911;
	mov.u32 	%r973, %r911;
	mov.u32 	%r974, %r911;
	mov.u32 	%r975, %r911;
	mov.u32 	%r976, %r911;
	mov.u32 	%r977, %r911;
	mov.u32 	%r978, %r911;
	mov.u32 	%r979, %r911;
	mov.u32 	%r980, %r911;
	mov.u32 	%r981, %r911;
	mov.u32 	%r982, %r911;
	mov.u32 	%r983, %r911;
	mov.u32 	%r984, %r911;
	mov.u32 	%r985, %r911;
	mov.u32 	%r986, %r911;
	mov.u32 	%r987, %r911;
	mov.u32 	%r988, %r911;
	mov.u32 	%r989, %r911;
	mov.u32 	%r990, %r911;
	mov.u32 	%r991, %r911;
	mov.u32 	%r992, %r911;
	mov.u32 	%r993, %r911;
	mov.u32 	%r994, %r911;
	mov.u32 	%r995, %r911;
	mov.u32 	%r996, %r911;
	mov.u32 	%r997, %r911;
	mov.u32 	%r998, %r911;
	mov.u32 	%r999, %r911;
	mov.u32 	%r1000, %r911;
	mov.u32 	%r1001, %r911;
	mov.u32 	%r1002, %r911;
	mov.u32 	%r1003, %r911;
	mov.u32 	%r1004, %r911;
	mov.u32 	%r1005, %r911;
	mov.u32 	%r1006, %r911;
	mov.u32 	%r1007, %r911;
	mov.u32 	%r1008, %r911;
	mov.u32 	%r1009, %r911;
	mov.u32 	%r1010, %r911;
	mov.u32 	%r1011, %r911;
	mov.u32 	%r1012, %r911;
	mov.u32 	%r1013, %r911;
	mov.u32 	%r1014, %r911;
	mov.u32 	%r1015, %r911;
	mov.u32 	%r1016, %r911;
	mov.u32 	%r1017, %r911;
	mov.u32 	%r1018, %r911;
	mov.u32 	%r1019, %r911;
	mov.u32 	%r1020, %r911;
	mov.u32 	%r1021, %r911;
	mov.u32 	%r1022, %r911;
	mov.u32 	%r1023, %r911;
	mov.u32 	%r1024, %r911;
	mov.u32 	%r1025, %r911;
	mov.u32 	%r1026, %r911;
	mov.u32 	%r1027, %r911;
	mov.u32 	%r1028, %r911;
	mov.u32 	%r1029, %r911;
	mov.u32 	%r1030, %r911;
	mov.u32 	%r1031, %r911;
	mov.u32 	%r1032, %r911;
	mov.u32 	%r1033, %r911;
	mov.u32 	%r1034, %r911;
	mov.u32 	%r1035, %r911;
	mov.u32 	%r1036, %r911;
	mov.u32 	%r1037, %r911;
	mov.u32 	%r1038, %r911;
	@%p1 bra 	$L__BB0_5;
	ld.param.u32 	%r649, [_Z15sgemmWarptilingPjS_S_iii_param_4];
	shl.b32 	%r537, %r3, 2;
	shl.b32 	%r538, %r1, 2;
	and.b32  	%r539, %r538, 124;
	mad.lo.s32 	%r7, %r4, %r530, %r537;
	shl.b32 	%r540, %r530, 6;
	add.s32 	%r8, %r7, %r540;
	mad.lo.s32 	%r9, %r2, %r649, %r539;
	shl.b32 	%r541, %r649, 3;
	add.s32 	%r10, %r9, %r541;
	and.b32  	%r542, %r538, 256;
	shl.b32 	%r543, %r5, 5;
	or.b32  	%r544, %r542, %r543;
	mov.u32 	%r545, _ZZ15sgemmWarptilingPjS_S_iiiE2As;
	add.s32 	%r546, %r544, %r545;
	add.s32 	%r11, %r546, 16;
	cvt.u16.u32 	%rs1, %r2;
	and.b16  	%rs2, %rs1, 1;
	mul.wide.u16 	%r547, %rs2, 256;
	shl.b32 	%r548, %r3, 4;
	or.b32  	%r549, %r547, %r548;
	mov.u32 	%r550, _ZZ15sgemmWarptilingPjS_S_iiiE2Bs;
	add.s32 	%r12, %r550, %r549;
	mov.b32 	%r911, 0;
	mul.wide.u32 	%rd14, %r7, 4;
	mul.wide.u32 	%rd18, %r8, 4;
	mul.wide.u32 	%rd22, %r9, 4;
	mul.wide.u32 	%rd26, %r10, 4;
	mov.u32 	%r781, %r911;
$L__BB0_2:
	ld.param.u32 	%r650, [_Z15sgemmWarptilingPjS_S_iii_param_4];
	shl.b32 	%r552, %r650, 2;
	add.s32 	%r553, %r10, %r552;
	add.s32 	%r554, %r9, %r552;
	shl.b32 	%r555, %r530, 5;
	add.s32 	%r556, %r8, %r555;
	add.s32 	%r557, %r7, %r555;
	add.s64 	%rd15, %rd66, %rd14;
	ld.global.v4.u32 	{%r558, %r559, %r560, %r561}, [%rd15];
	mov.u32 	%r562, %tid.x;
	shl.b32 	%r563, %r562, 11;
	or.b32  	%r564, %r563, %r562;
	and.b32  	%r565, %r564, 6268;
	mov.u32 	%r566, _ZZ15sgemmWarptilingPjS_S_iiiE2As;
	add.s32 	%r567, %r566, %r565;
	st.shared.u32 	[%r567], %r558;
	st.shared.u32 	[%r567+512], %r559;
	st.shared.u32 	[%r567+1024], %r560;
	st.shared.u32 	[%r567+1536], %r561;
	mul.wide.u32 	%rd16, %r557, 4;
	add.s64 	%rd17, %rd66, %rd16;
	ld.global.v4.u32 	{%r568, %r569, %r570, %r571}, [%rd17];
	st.shared.u32 	[%r567+128], %r568;
	st.shared.u32 	[%r567+640], %r569;
	st.shared.u32 	[%r567+1152], %r570;
	st.shared.u32 	[%r567+1664], %r571;
	add.s64 	%rd19, %rd66, %rd18;
	ld.global.v4.u32 	{%r572, %r573, %r574, %r575}, [%rd19];
	st.shared.u32 	[%r567+256], %r572;
	st.shared.u32 	[%r567+768], %r573;
	st.shared.u32 	[%r567+1280], %r574;
	st.shared.u32 	[%r567+1792], %r575;
	mul.wide.u32 	%rd20, %r556, 4;
	add.s64 	%rd21, %rd66, %rd20;
	ld.global.v4.u32 	{%r576, %r577, %r578, %r579}, [%rd21];
	st.shared.u32 	[%r567+384], %r576;
	st.shared.u32 	[%r567+896], %r577;
	st.shared.u32 	[%r567+1408], %r578;
	st.shared.u32 	[%r567+1920], %r579;
	add.s64 	%rd23, %rd67, %rd22;
	ld.global.v4.u32 	{%r580, %r581, %r582, %r583}, [%rd23];
	shl.b32 	%r584, %r562, 4;
	mov.u32 	%r585, _ZZ15sgemmWarptilingPjS_S_iiiE2Bs;
	add.s32 	%r586, %r585, %r584;
	st.shared.v4.u32 	[%r586], {%r580, %r581, %r582, %r583};
	mul.wide.u32 	%rd24, %r554, 4;
	add.s64 	%rd25, %rd67, %rd24;
	ld.global.v4.u32 	{%r587, %r588, %r589, %r590}, [%rd25];
	st.shared.v4.u32 	[%r586+2048], {%r587, %r588, %r589, %r590};
	add.s64 	%rd27, %rd67, %rd26;
	ld.global.v4.u32 	{%r591, %r592, %r593, %r594}, [%rd27];
	st.shared.v4.u32 	[%r586+4096], {%r591, %r592, %r593, %r594};
	mul.wide.u32 	%rd28, %r553, 4;
	add.s64 	%rd29, %rd67, %rd28;
	ld.global.v4.u32 	{%r595, %r596, %r597, %r598}, [%rd29];
	st.shared.v4.u32 	[%r586+6144], {%r595, %r596, %r597, %r598};
	bar.sync 	0;
	mov.b32 	%r910, 128;
$L__BB0_3:
	add.s32 	%r599, %r11, %r910;
	ld.shared.u32 	%r600, [%r599+-144];
	ld.shared.u32 	%r601, [%r599+-140];
	ld.shared.u32 	%r602, [%r599+-136];
	ld.shared.u32 	%r603, [%r599+-132];
	ld.shared.u32 	%r604, [%r599+-128];
	ld.shared.u32 	%r605, [%r599+-124];
	ld.shared.u32 	%r606, [%r599+-120];
	ld.shared.u32 	%r607, [%r599+-116];
	add.s32 	%r608, %r12, %r910;
	ld.shared.u32 	%r609, [%r608+-128];
	ld.shared.u32 	%r610, [%r608+-124];
	ld.shared.u32 	%r611, [%r608+-120];
	ld.shared.u32 	%r612, [%r608+-116];
	ld.shared.u32 	%r613, [%r608+-64];
	ld.shared.u32 	%r614, [%r608+-60];
	ld.shared.u32 	%r615, [%r608+-56];
	ld.shared.u32 	%r616, [%r608+-52];
	ld.shared.u32 	%r617, [%r608];
	ld.shared.u32 	%r618, [%r608+4];
	ld.shared.u32 	%r619, [%r608+8];
	ld.shared.u32 	%r620, [%r608+12];
	ld.shared.u32 	%r621, [%r608+64];
	ld.shared.u32 	%r622, [%r608+68];
	ld.shared.u32 	%r623, [%r608+72];
	ld.shared.u32 	%r624, [%r608+76];
	mad.lo.s32 	%r1038, %r609, %r600, %r1038;
	mad.lo.s32 	%r1037, %r610, %r600, %r1037;
	mad.lo.s32 	%r1036, %r611, %r600, %r1036;
	mad.lo.s32 	%r1035, %r612, %r600, %r1035;
	mad.lo.s32 	%r1022, %r609, %r601, %r1022;
	mad.lo.s32 	%r1021, %r610, %r601, %r1021;
	mad.lo.s32 	%r1020, %r611, %r601, %r1020;
	mad.lo.s32 	%r1019, %r612, %r601, %r1019;
	mad.lo.s32 	%r1006, %r609, %r602, %r1006;
	mad.lo.s32 	%r1005, %r610, %r602, %r1005;
	mad.lo.s32 	%r1004, %r611, %r602, %r1004;
	mad.lo.s32 	%r1003, %r612, %r602, %r1003;
	mad.lo.s32 	%r990, %r609, %r603, %r990;
	mad.lo.s32 	%r989, %r610, %r603, %r989;
	mad.lo.s32 	%r988, %r611, %r603, %r988;
	mad.lo.s32 	%r987, %r612, %r603, %r987;
	mad.lo.s32 	%r974, %r609, %r604, %r974;
	mad.lo.s32 	%r973, %r610, %r604, %r973;
	mad.lo.s32 	%r972, %r611, %r604, %r972;
	mad.lo.s32 	%r971, %r612, %r604, %r971;
	mad.lo.s32 	%r958, %r609, %r605, %r958;
	mad.lo.s32 	%r957, %r610, %r605, %r957;
	mad.lo.s32 	%r956, %r611, %r605, %r956;
	mad.lo.s32 	%r955, %r612, %r605, %r955;
	mad.lo.s32 	%r942, %r609, %r606, %r942;
	mad.lo.s32 	%r941, %r610, %r606, %r941;
	mad.lo.s32 	%r940, %r611, %r606, %r940;
	mad.lo.s32 	%r939, %r612, %r606, %r939;
	mad.lo.s32 	%r926, %r609, %r607, %r926;
	mad.lo.s32 	%r925, %r610, %r607, %r925;
	mad.lo.s32 	%r924, %r611, %r607, %r924;
	mad.lo.s32 	%r923, %r612, %r607, %r923;
	mad.lo.s32 	%r1034, %r613, %r600, %r1034;
	mad.lo.s32 	%r1033, %r614, %r600, %r1033;
	mad.lo.s32 	%r1032, %r615, %r600, %r1032;
	mad.lo.s32 	%r1031, %r616, %r600, %r1031;
	mad.lo.s32 	%r1018, %r613, %r601, %r1018;
	mad.lo.s32 	%r1017, %r614, %r601, %r1017;
	mad.lo.s32 	%r1016, %r615, %r601, %r1016;
	mad.lo.s32 	%r1015, %r616, %r601, %r1015;
	mad.lo.s32 	%r1002, %r613, %r602, %r1002;
	mad.lo.s32 	%r1001, %r614, %r602, %r1001;
	mad.lo.s32 	%r1000, %r615, %r602, %r1000;
	mad.lo.s32 	%r999, %r616, %r602, %r999;
	mad.lo.s32 	%r986, %r613, %r603, %r986;
	mad.lo.s32 	%r985, %r614, %r603, %r985;
	mad.lo.s32 	%r984, %r615, %r603, %r984;
	mad.lo.s32 	%r983, %r616, %r603, %r983;
	mad.lo.s32 	%r970, %r613, %r604, %r970;
	mad.lo.s32 	%r969, %r614, %r604, %r969;
	mad.lo.s32 	%r968, %r615, %r604, %r968;
	mad.lo.s32 	%r967, %r616, %r604, %r967;
	mad.lo.s32 	%r954, %r613, %r605, %r954;
	mad.lo.s32 	%r953, %r614, %r605, %r953;
	mad.lo.s32 	%r952, %r615, %r605, %r952;
	mad.lo.s32 	%r951, %r616, %r605, %r951;
	mad.lo.s32 	%r938, %r613, %r606, %r938;
	mad.lo.s32 	%r937, %r614, %r606, %r937;
	mad.lo.s32 	%r936, %r615, %r606, %r936;
	mad.lo.s32 	%r935, %r616, %r606, %r935;
	mad.lo.s32 	%r922, %r613, %r607, %r922;
	mad.lo.s32 	%r921, %r614, %r607, %r921;
	mad.lo.s32 	%r920, %r615, %r607, %r920;
	mad.lo.s32 	%r919, %r616, %r607, %r919;
	mad.lo.s32 	%r1030, %r617, %r600, %r1030;
	mad.lo.s32 	%r1029, %r618, %r600, %r1029;
	mad.lo.s32 	%r1028, %r619, %r600, %r1028;
	mad.lo.s32 	%r1027, %r620, %r600, %r1027;
	mad.lo.s32 	%r1014, %r617, %r601, %r1014;
	mad.lo.s32 	%r1013, %r618, %r601, %r1013;
	mad.lo.s32 	%r1012, %r619, %r601, %r1012;
	mad.lo.s32 	%r1011, %r620, %r601, %r1011;
	mad.lo.s32 	%r998, %r617, %r602, %r998;
	mad.lo.s32 	%r997, %r618, %r602, %r997;
	mad.lo.s32 	%r996, %r619, %r602, %r996;
	mad.lo.s32 	%r995, %r620, %r602, %r995;
	mad.lo.s32 	%r982, %r617, %r603, %r982;
	mad.lo.s32 	%r981, %r618, %r603, %r981;
	mad.lo.s32 	%r980, %r619, %r603, %r980;
	mad.lo.s32 	%r979, %r620, %r603, %r979;
	mad.lo.s32 	%r966, %r617, %r604, %r966;
	mad.lo.s32 	%r965, %r618, %r604, %r965;
	mad.lo.s32 	%r964, %r619, %r604, %r964;
	mad.lo.s32 	%r963, %r620, %r604, %r963;
	mad.lo.s32 	%r950, %r617, %r605, %r950;
	mad.lo.s32 	%r949, %r618, %r605, %r949;
	mad.lo.s32 	%r948, %r619, %r605, %r948;
	mad.lo.s32 	%r947, %r620, %r605, %r947;
	mad.lo.s32 	%r934, %r617, %r606, %r934;
	mad.lo.s32 	%r933, %r618, %r606, %r933;
	mad.lo.s32 	%r932, %r619, %r606, %r932;
	mad.lo.s32 	%r931, %r620, %r606, %r931;
	mad.lo.s32 	%r918, %r617, %r607, %r918;
	mad.lo.s32 	%r917, %r618, %r607, %r917;
	mad.lo.s32 	%r916, %r619, %r607, %r916;
	mad.lo.s32 	%r915, %r620, %r607, %r915;
	mad.lo.s32 	%r1026, %r621, %r600, %r1026;
	mad.lo.s32 	%r1025, %r622, %r600, %r1025;
	mad.lo.s32 	%r1024, %r623, %r600, %r1024;
	mad.lo.s32 	%r1023, %r624, %r600, %r1023;
	mad.lo.s32 	%r1010, %r621, %r601, %r1010;
	mad.lo.s32 	%r1009, %r622, %r601, %r1009;
	mad.lo.s32 	%r1008, %r623, %r601, %r1008;
	mad.lo.s32 	%r1007, %r624, %r601, %r1007;
	mad.lo.s32 	%r994, %r621, %r602, %r994;
	mad.lo.s32 	%r993, %r622, %r602, %r993;
	mad.lo.s32 	%r992, %r623, %r602, %r992;
	mad.lo.s32 	%r991, %r624, %r602, %r991;
	mad.lo.s32 	%r978, %r621, %r603, %r978;
	mad.lo.s32 	%r977, %r622, %r603, %r977;
	mad.lo.s32 	%r976, %r623, %r603, %r976;
	mad.lo.s32 	%r975, %r624, %r603, %r975;
	mad.lo.s32 	%r962, %r621, %r604, %r962;
	mad.lo.s32 	%r961, %r622, %r604, %r961;
	mad.lo.s32 	%r960, %r623, %r604, %r960;
	mad.lo.s32 	%r959, %r624, %r604, %r959;
	mad.lo.s32 	%r946, %r621, %r605, %r946;
	mad.lo.s32 	%r945, %r622, %r605, %r945;
	mad.lo.s32 	%r944, %r623, %r605, %r944;
	mad.lo.s32 	%r943, %r624, %r605, %r943;
	mad.lo.s32 	%r930, %r621, %r606, %r930;
	mad.lo.s32 	%r929, %r622, %r606, %r929;
	mad.lo.s32 	%r928, %r623, %r606, %r928;
	mad.lo.s32 	%r927, %r624, %r606, %r927;
	mad.lo.s32 	%r914, %r621, %r607, %r914;
	mad.lo.s32 	%r913, %r622, %r607, %r913;
	mad.lo.s32 	%r912, %r623, %r607, %r912;
	mad.lo.s32 	%r911, %r624, %r607, %r911;
	add.s32 	%r910, %r910, 512;
	setp.ne.s32 	%p2, %r910, 8320;
	@%p2 bra 	$L__BB0_3;
	ld.param.u32 	%r651, [_Z15sgemmWarptilingPjS_S_iii_param_4];
	shl.b32 	%r625, %r651, 4;
	add.s64 	%rd66, %rd66, 64;
	mul.wide.s32 	%rd30, %r625, 4;
	add.s64 	%rd67, %rd67, %rd30;
	bar.sync 	0;
	add.s32 	%r781, %r781, 16;
	setp.lt.u32 	%p3, %r781, %r530;
	@%p3 bra 	$L__BB0_2;
$L__BB0_5:
	ld.param.u32 	%r652, [_Z15sgemmWarptilingPjS_S_iii_param_4];
	ld.param.u64 	%rd65, [_Z15sgemmWarptilingPjS_S_iii_param_2];
	cvta.to.global.u64 	%rd31, %rd65;
	mov.u32 	%r626, %tid.x;
	shl.b32 	%r627, %r626, 1;
	and.b32  	%r628, %r627, 64;
	add.s32 	%r629, %r628, %r6;
	mov.u32 	%r630, %ctaid.y;
	shl.b32 	%r631, %r630, 7;
	and.b32  	%r632, %r626, 64;
	or.b32  	%r633, %r631, %r632;
	mad.lo.s32 	%r634, %r652, %r633, %r629;
	shr.u32 	%r635, %r626, 2;
	and.b32  	%r636, %r635, 7;
	shl.b32 	%r637, %r626, 2;
	and.b32  	%r638, %r637, 12;
	cvt.u64.u32 	%rd32, %r634;
	mul.lo.s32 	%r639, %r636, %r652;
	shl.b32 	%r640, %r639, 3;
	add.s32 	%r641, %r640, %r638;
	cvt.u64.u32 	%rd33, %r641;
	add.s64 	%rd34, %rd33, %rd32;
	shl.b64 	%rd35, %rd34, 2;
	add.s64 	%rd36, %rd31, %rd35;
	st.global.v4.u32 	[%rd36], {%r1038, %r1037, %r1036, %r1035};
	add.s32 	%r642, %r641, %r652;
	cvt.u64.u32 	%rd37, %r642;
	add.s64 	%rd38, %rd37, %rd32;
	shl.b64 	%rd39, %rd38, 2;
	add.s64 	%rd40, %rd31, %rd39;
	st.global.v4.u32 	[%rd40], {%r1022, %r1021, %r1020, %r1019};
	add.s32 	%r643, %r642, %r652;
	cvt.u64.u32 	%rd41, %r643;
	add.s64 	%rd42, %rd41, %rd32;
	shl.b64 	%rd43, %rd42, 2;
	add.s64 	%rd44, %rd31, %rd43;
	st.global.v4.u32 	[%rd44], {%r1006, %r1005, %r1004, %r1003};
	add.s32 	%r644, %r643, %r652;
	cvt.u64.u32 	%rd45, %r644;
	add.s64 	%rd46, %rd45, %rd32;
	shl.b64 	%rd47, %rd46, 2;
	add.s64 	%rd48, %rd31, %rd47;
	st.global.v4.u32 	[%rd48], {%r990, %r989, %r988, %r987};
	add.s32 	%r645, %r644, %r652;
	cvt.u64.u32 	%rd49, %r645;
	add.s64 	%rd50, %rd49, %rd32;
	shl.b64 	%rd51, %rd50, 2;
	add.s64 	%rd52, %rd31, %rd51;
	st.global.v4.u32 	[%rd52], {%r974, %r973, %r972, %r971};
	add.s32 	%r646, %r645, %r652;
	cvt.u64.u32 	%rd53, %r646;
	add.s64 	%rd54, %rd53, %rd32;
	shl.b64 	%rd55, %rd54, 2;
	add.s64 	%rd56, %rd31, %rd55;
	st.global.v4.u32 	[%rd56], {%r958, %r957, %r956, %r955};
	add.s32 	%r647, %r646, %r652;
	cvt.u64.u32 	%rd57, %r647;
	add.s64 	%rd58, %rd57, %rd32;
	shl.b64 	%rd59, %rd58, 2;
	add.s64 	%rd60, %rd31, %rd59;
	st.global.v4.u32 	[%rd60], {%r942, %r941, %r940, %r939};
	add.s32 	%r648, %r647, %r652;
	cvt.u64.u32 	%rd61, %r648;
	add.s64 	%rd62, %rd61, %rd32;
	shl.b64 	%rd63, %rd62, 2;
	add.s64 	%rd64, %rd31, %rd63;
	st.global.v4.u32 	[%rd64], {%r926, %r925, %r924, %r923};
	st.global.v4.u32 	[%rd36+64], {%r1034, %r1033, %r1032, %r1031};
	st.global.v4.u32 	[%rd40+64], {%r1018, %r1017, %r1016, %r1015};
	st.global.v4.u32 	[%rd44+64], {%r1002, %r1001, %r1000, %r999};
	st.global.v4.u32 	[%rd48+64], {%r986, %r985, %r984, %r983};
	st.global.v4.u32 	[%rd52+64], {%r970, %r969, %r968, %r967};
	st.global.v4.u32 	[%rd56+64], {%r954, %r953, %r952, %r951};
	st.global.v4.u32 	[%rd60+64], {%r938, %r937, %r936, %r935};
	st.global.v4.u32 	[%rd64+64], {%r922, %r921, %r920, %r919};
	st.global.v4.u32 	[%rd36+128], {%r1030, %r1029, %r1028, %r1027};
	st.global.v4.u32 	[%rd40+128], {%r1014, %r1013, %r1012, %r1011};
	st.global.v4.u32 	[%rd44+128], {%r998, %r997, %r996, %r995};
	st.global.v4.u32 	[%rd48+128], {%r982, %r981, %r980, %r979};
	st.global.v4.u32 	[%rd52+128], {%r966, %r965, %r964, %r963};
	st.global.v4.u32 	[%rd56+128], {%r950, %r949, %r948, %r947};
	st.global.v4.u32 	[%rd60+128], {%r934, %r933, %r932, %r931};
	st.global.v4.u32 	[%rd64+128], {%r918, %r917, %r916, %r915};
	st.global.v4.u32 	[%rd36+192], {%r1026, %r1025, %r1024, %r1023};
	st.global.v4.u32 	[%rd40+192], {%r1010, %r1009, %r1008, %r1007};
	st.global.v4.u32 	[%rd44+192], {%r994, %r993, %r992, %r991};
	st.global.v4.u32 	[%rd48+192], {%r978, %r977, %r976, %r975};
	st.global.v4.u32 	[%rd52+192], {%r962, %r961, %r960, %r959};
	st.global.v4.u32 	[%rd56+192], {%r946, %r945, %r944, %r943};
	st.global.v4.u32 	[%rd60+192], {%r930, %r929, %r928, %r927};
	st.global.v4.u32 	[%rd64+192], {%r914, %r913, %r912, %r911};
	ret;

}


// ===== COMPILED SASS (sm_100) =====

	.target	sm_100

	.elftype	@"ET_EXEC"


//--------------------- .note.nv.tkinfo           --------------------------
	.section	.note.nv.tkinfo,"",@"SHT_NOTE"
	.sectionflags	@"SHF_NOTE_NV_TKINFO"
	.tkinfo
        /*0018*/ 	.word	0x00000002
        /*0030*/ 	.string	""
        /*0030*/ 	.string	"ptxas"
        /*0030*/ 	.string	"Cuda compilation tools, release 13.0, V13.0.88"
        /*0030*/ 	.string	"Build cuda_13.0.r13.0/compiler.36424714_0"
        /*0030*/ 	.string	"-arch sm_100 -m 64 "



//--------------------- .note.nv.cuinfo           --------------------------
	.section	.note.nv.cuinfo,"",@"SHT_NOTE"
	.sectionflags	@"SHF_NOTE_NV_CUINFO"
        /*0018*/ 	.short	0x0002
        /*001a*/ 	.short	0x0064
        /*001c*/ 	.short	0x0082
	.zero		2


//--------------------- .nv.info                  --------------------------
	.section	.nv.info,"",@"SHT_CUDA_INFO"
	.align	4


	//----- nvinfo : EIATTR_REGCOUNT
	.align		4
        /*0000*/ 	.byte	0x04, 0x2f
        /*0002*/ 	.short	(.L_1 - .L_0)
	.align		4
.L_0:
        /*0004*/ 	.word	index@(_Z15sgemmWarptilingPjS_S_iii)
        /*0008*/ 	.word	0x000000a4


	//----- nvinfo : EIATTR_FRAME_SIZE
	.align		4
.L_1:
        /*000c*/ 	.byte	0x04, 0x11
        /*000e*/ 	.short	(.L_3 - .L_2)
	.align		4
.L_2:
        /*0010*/ 	.word	index@(_Z15sgemmWarptilingPjS_S_iii)
        /*0014*/ 	.word	0x00000000


	//----- nvinfo : EIATTR_MIN_STACK_SIZE
	.align		4
.L_3:
        /*0018*/ 	.byte	0x04, 0x12
        /*001a*/ 	.short	(.L_5 - .L_4)
	.align		4
.L_4:
        /*001c*/ 	.word	index@(_Z15sgemmWarptilingPjS_S_iii)
        /*0020*/ 	.word	0x00000000
.L_5:


//--------------------- .nv.compat                --------------------------
	.section	.nv.compat,"",@"SHT_CUDA_COMPAT_INFO"
	.align	4
        /*0000*/ 	.byte	0x02, 0x09, 0x00, 0x00, 0x02, 0x02, 0x01, 0x00, 0x02, 0x05, 0x05, 0x00, 0x03, 0x07, 0x01, 0x01
        /*0010*/ 	.byte	0x02, 0x03, 0x00, 0x00, 0x02, 0x06, 0x01, 0x00, 0x04, 0x0b, 0x08, 0x00, 0x09, 0x00, 0x00, 0x00
        /*0020*/ 	.byte	0x00, 0x00, 0x00, 0x00


//--------------------- .nv.info._Z15sgemmWarptilingPjS_S_iii --------------------------
	.section	.nv.info._Z15sgemmWarptilingPjS_S_iii,"",@"SHT_CUDA_INFO"
	.sectionflags	@""
	.align	4


	//----- nvinfo : EIATTR_CUDA_API_VERSION
	.align		4
        /*0000*/ 	.byte	0x04, 0x37
        /*0002*/ 	.short	(.L_7 - .L_6)
.L_6:
        /*0004*/ 	.word	0x00000082


	//----- nvinfo : EIATTR_KPARAM_INFO
	.align		4
.L_7:
        /*0008*/ 	.byte	0x04, 0x17
        /*000a*/ 	.short	(.L_9 - .L_8)
.L_8:
        /*000c*/ 	.word	0x00000000
        /*0010*/ 	.short	0x0005
        /*0012*/ 	.short	0x0020
        /*0014*/ 	.byte	0x00, 0xf0, 0x11, 0x00


	//----- nvinfo : EIATTR_KPARAM_INFO
	.align		4
.L_9:
        /*0018*/ 	.byte	0x04, 0x17
        /*001a*/ 	.short	(.L_11 - .L_10)
.L_10:
        /*001c*/ 	.word	0x00000000
        /*0020*/ 	.short	0x0004
        /*0022*/ 	.short	0x001c
        /*0024*/ 	.byte	0x00, 0xf0, 0x11, 0x00


	//----- nvinfo : EIATTR_KPARAM_INFO
	.align		4
.L_11:
        /*0028*/ 	.byte	0x04, 0x17
        /*002a*/ 	.short	(.L_13 - .L_12)
.L_12:
        /*002c*/ 	.word	0x00000000
        /*0030*/ 	.short	0x0003
        /*0032*/ 	.short	0x0018
        /*0034*/ 	.byte	0x00, 0xf0, 0x11, 0x00


	//----- nvinfo : EIATTR_KPARAM_INFO
	.align		4
.L_13:
        /*0038*/ 	.byte	0x04, 0x17
        /*003a*/ 	.short	(.L_15 - .L_14)
.L_14:
        /*003c*/ 	.word	0x00000000
        /*0040*/ 	.short	0x0002
        /*0042*/ 	.short	0x0010
        /*0044*/ 	.byte	0x00, 0xf5, 0x21, 0x00


	//----- nvinfo : EIATTR_KPARAM_INFO
	.align		4
.L_15:
        /*0048*/ 	.byte	0x04, 0x17
        /*004a*/ 	.short	(.L_17 - .L_16)
.L_16:
        /*004c*/ 	.word	0x00000000
        /*0050*/ 	.short	0x0001
        /*0052*/ 	.short	0x0008
        /*0054*/ 	.byte	0x00, 0xf5, 0x21, 0x00


	//----- nvinfo : EIATTR_KPARAM_INFO
	.align		4
.L_17:
        /*0058*/ 	.byte	0x04, 0x17
        /*005a*/ 	.short	(.L_19 - .L_18)
.L_18:
        /*005c*/ 	.word	0x00000000
        /*0060*/ 	.short	0x0000
        /*0062*/ 	.short	0x0000
        /*0064*/ 	.byte	0x00, 0xf5, 0x21, 0x00


	//----- nvinfo : EIATTR_SPARSE_MMA_MASK
	.align		4
.L_19:
        /*0068*/ 	.byte	0x03, 0x50
        /*006a*/ 	.short	0x0000


	//----- nvinfo : EIATTR_MAXREG_COUNT
	.align		4
        /*006c*/ 	.byte	0x03, 0x1b
        /*006e*/ 	.short	0x00ff


	//----- nvinfo : EIATTR_NUM_BARRIERS
	.align		4
        /*0070*/ 	.byte	0x02, 0x4c
        /*0072*/ 	.byte	0x01
	.zero		1


	//----- nvinfo : EIATTR_MERCURY_ISA_VERSION
	.align		4
        /*0074*/ 	.byte	0x03, 0x5f
        /*0076*/ 	.short	0x0101


	//----- nvinfo : EIATTR_VRC_CTA_INIT_COUNT
	.align		4
        /*0078*/ 	.byte	0x02, 0x4a
	.zero		1
	.zero		1


	//----- nvinfo : EIATTR_EXIT_INSTR_OFFSETS
	.align		4
        /*007c*/ 	.byte	0x04, 0x1c
        /*007e*/ 	.short	(.L_21 - .L_20)


	//   ....[0]....
.L_20:
        /*0080*/ 	.word	0x00001920


	//----- nvinfo : EIATTR_MAX_THREADS
	.align		4
.L_21:
        /*0084*/ 	.byte	0x04, 0x05
        /*0086*/ 	.short	(.L_23 - .L_22)
.L_22:
        /*0088*/ 	.word	0x00000080
        /*008c*/ 	.word	0x00000001
        /*0090*/ 	.word	0x00000001


	//----- nvinfo : EIATTR_CBANK_PARAM_SIZE
	.align		4
.L_23:
        /*0094*/ 	.byte	0x03, 0x19
        /*0096*/ 	.short	0x0024


	//----- nvinfo : EIATTR_PARAM_CBANK
	.align		4
        /*0098*/ 	.byte	0x04, 0x0a
        /*009a*/ 	.short	(.L_25 - .L_24)
	.align		4
.L_24:
        /*009c*/ 	.word	index@(.nv.constant0._Z15sgemmWarptilingPjS_S_iii)
        /*00a0*/ 	.short	0x0380
        /*00a2*/ 	.short	0x0024


	//----- nvinfo : EIATTR_SW_WAR
	.align		4
.L_25:
        /*00a4*/ 	.byte	0x04, 0x36
        /*00a6*/ 	.short	(.L_27 - .L_26)
.L_26:
        /*00a8*/ 	.word	0x00000008
.L_27:


//--------------------- .nv.callgraph             --------------------------
	.section	.nv.callgraph,"",@"SHT_CUDA_CALLGRAPH"
	.align	4
	.sectionentsize	8
	.align		4
        /*0000*/ 	.word	0x00000000
	.align		4
        /*0004*/ 	.word	0xffffffff
	.align		4
        /*0008*/ 	.word	0x00000000
	.align		4
        /*000c*/ 	.word	0xfffffffe
	.align		4
        /*0010*/ 	.word	0x00000000
	.align		4
        /*0014*/ 	.word	0xfffffffd
	.align		4
        /*0018*/ 	.word	0x00000000
	.align		4
        /*001c*/ 	.word	0xfffffffc


//--------------------- .text._Z15sgemmWarptilingPjS_S_iii --------------------------
	.section	.text._Z15sgemmWarptilingPjS_S_iii,"ax",@progbits
	.align	128
        .global         _Z15sgemmWarptilingPjS_S_iii
        .type           _Z15sgemmWarptilingPjS_S_iii,@function
        .size           _Z15sgemmWarptilingPjS_S_iii,(.L_x_4 - _Z15sgemmWarptilingPjS_S_iii)
        .other          _Z15sgemmWarptilingPjS_S_iii,@"STO_CUDA_ENTRY STV_DEFAULT"
_Z15sgemmWarptilingPjS_S_iii:
.text._Z15sgemmWarptilingPjS_S_iii:
[----:B------:R-:W-:Y:S01]  /*0000*/  LDC R1, c[0x0][0x37c] ;  /* 0x0000df00ff017b82 */ /* 0x000fe20000000800 */
[----:B------:R-:W0:Y:S07]  /*0010*/  LDCU UR12, c[0x0][0x3a0] ;  /* 0x00007400ff0c77ac */ /* 0x000e2e0008000800 */
[----:B------:R-:W1:Y:S01]  /*0020*/  S2UR UR8, SR_CTAID.Y ;  /* 0x00000000000879c3 */ /* 0x000e620000002600 */
[----:B------:R-:W2:Y:S01]  /*0030*/  S2R R0, SR_TID.X ;  /* 0x0000000000007919 */ /* 0x000ea20000002100 */
[----:B------:R-:W-:Y:S01]  /*0040*/  CS2R R130, SRZ ;  /* 0x0000000000827805 */ /* 0x000fe2000001ff00 */
[----:B------:R-:W3:Y:S01]  /*0050*/  LDCU.128 UR4, c[0x0][0x380] ;  /* 0x00007000ff0477ac */ /* 0x000ee20008000c00 */
[----:B------:R-:W-:-:S02]  /*0060*/  CS2R R128, SRZ ;  /* 0x0000000000807805 */ /* 0x000fc4000001ff00 */
[----:B------:R-:W-:Y:S02]  /*0070*/  CS2R R126, SRZ ;  /* 0x00000000007e7805 */ /* 0x000fe4000001ff00 */
[----:B------:R-:W-:Y:S02]  /*0080*/  CS2R R124, SRZ ;  /* 0x00000000007c7805 */ /* 0x000fe4000001ff00 */
[----:B------:R-:W-:Y:S01]  /*0090*/  CS2R R122, SRZ ;  /* 0x00000000007a7805 */ /* 0x000fe2000001ff00 */
[----:B------:R-:W4:Y:S01]  /*00a0*/  S2UR UR10, SR_CTAID.X ;  /* 0x00000000000a79c3 */ /* 0x000f220000002500 */
[----:B------:R-:W-:Y:S02]  /*00b0*/  CS2R R120, SRZ ;  /* 0x0000000000787805 */ /* 0x000fe4000001ff00 */
[----:B------:R-:W-:Y:S02]  /*00c0*/  CS2R R118, SRZ ;  /* 0x0000000000767805 */ /* 0x000fe4000001ff00 */
[----:B------:R-:W-:-:S02]  /*00d0*/  CS2R R116, SRZ ;  /* 0x0000000000747805 */ /* 0x000fc4000001ff00 */
[----:B------:R-:W-:Y:S02]  /*00e0*/  CS2R R114, SRZ ;  /* 0x0000000000727805 */ /* 0x000fe4000001ff00 */
[----:B------:R-:W-:Y:S02]  /*00f0*/  CS2R R112, SRZ ;  /* 0x0000000000707805 */ /* 0x000fe4000001ff00 */
[----:B------:R-:W-:Y:S02]  /*0100*/  CS2R R110, SRZ ;  /* 0x00000000006e7805 */ /* 0x000fe4000001ff00 */
[----:B------:R-:W-:Y:S02]  /*0110*/  CS2R R108, SRZ ;  /* 0x00000000006c7805 */ /* 0x000fe4000001ff00 */
[----:B------:R-:W-:Y:S01]  /*0120*/  CS2R R106, SRZ ;  /* 0x00000000006a7805 */ /* 0x000fe2000001ff00 */
[----:B0-----:R-:W-:Y:S01]  /*0130*/  UISETP.NE.AND UP0, UPT, UR12, URZ, UPT ;  /* 0x000000ff0c00728c */ /* 0x001fe2000bf05270 */
[----:B------:R-:W-:-:S02]  /*0140*/  CS2R R104, SRZ ;  /* 0x0000000000687805 */ /* 0x000fc4000001ff00 */
[----:B------:R-:W-:Y:S02]  /*0150*/  CS2R R102, SRZ ;  /* 0x0000000000667805 */ /* 0x000fe4000001ff00 */
[----:B------:R-:W-:Y:S02]  /*0160*/  CS2R R100, SRZ ;  /* 0x0000000000647805 */ /* 0x000fe4000001ff00 */
[----:B------:R-:W-:Y:S02]  /*0170*/  CS2R R98, SRZ ;  /* 0x0000000000627805 */ /* 0x000fe4000001ff00 */
[----:B------:R-:W-:Y:S02]  /*0180*/  CS2R R96, SRZ ;  /* 0x0000000000607805 */ /* 0x000fe4000001ff00 */
[----:B------:R-:W-:Y:S01]  /*0190*/  CS2R R94, SRZ ;  /* 0x00000000005e7805 */ /* 0x000fe2000001ff00 */
[----:B-1----:R-:W-:Y:S01]  /*01a0*/  UIMAD UR8, UR8, UR12, URZ ;  /* 0x0000000c080872a4 */ /* 0x002fe2000f8e02ff */
[----:B------:R-:W-:-:S02]  /*01b0*/  CS2R R92, SRZ ;  /* 0x00000000005c7805 */ /* 0x000fc4000001ff00 */
[----:B------:R-:W-:Y:S02]  /*01c0*/  CS2R R90, SRZ ;  /* 0x00000000005a7805 */ /* 0x000fe4000001ff00 */
[----:B------:R-:W-:Y:S01]  /*01d0*/  CS2R R88, SRZ ;  /* 0x0000000000587805 */ /* 0x000fe2000001ff00 */
[----:B------:R-:W-:Y:S01]  /*01e0*/  USHF.L.U32 UR8, UR8, 0x7, URZ ;  /* 0x0000000708087899 */ /* 0x000fe200080006ff */
[----:B------:R-:W-:Y:S02]  /*01f0*/  CS2R R86, SRZ ;  /* 0x0000000000567805 */ /* 0x000fe4000001ff00 */
[----:B------:R-:W-:Y:S02]  /*0200*/  CS2R R84, SRZ ;  /* 0x0000000000547805 */ /* 0x000fe4000001ff00 */
[----:B------:R-:W-:Y:S02]  /*0210*/  CS2R R82, SRZ ;  /* 0x0000000000527805 */ /* 0x000fe4000001ff00 */
[----:B------:R-:W-:-:S02]  /*0220*/  CS2R R80, SRZ ;  /* 0x0000000000507805 */ /* 0x000fc4000001ff00 */
[----:B------:R-:W-:Y:S02]  /*0230*/  CS2R R78, SRZ ;  /* 0x00000000004e7805 */ /* 0x000fe4000001ff00 */
[----:B------:R-:W-:Y:S02]  /*0240*/  CS2R R76, SRZ ;  /* 0x00000000004c7805 */ /* 0x000fe4000001ff00 */
        /* <DEDUP_REMOVED lines=35> */
[----:B------:R-:W-:Y:S01]  /*0480*/  CS2R R4, SRZ ;  /* 0x0000000000047805 */ /* 0x000fe2000001ff00 */
[----:B------:R-:W0:Y:S01]  /*0490*/  LDCU.64 UR14, c[0x0][0x358] ;  /* 0x00006b00ff0e77ac */ /* 0x000e220008000a00 */
[----:B----4-:R-:W-:Y:S02]  /*04a0*/  USHF.L.U32 UR10, UR10, 0x7, URZ ;  /* 0x000000070a0a7899 */ /* 0x010fe400080006ff */
[----:B---3--:R-:W-:Y:S01]  /*04b0*/  UIMAD.WIDE.U32 UR4, UR8, 0x4, UR4 ;  /* 0x00000004080478a5 */ /* 0x008fe2000f8e0004 */
[----:B--2---:R-:W-:Y:S11]  /*04c0*/  BRA.U !UP0, `(.L_x_0) ;  /* 0x0000000d08bc7547 */ /* 0x004ff6000b800000 */
[----:B------:R-:W1:Y:S01]  /*04d0*/  S2UR UR11, SR_CgaCtaId ;  /* 0x00000000000b79c3 */ /* 0x000e620000008800 */
[C---:B------:R-:W-:Y:S01]  /*04e0*/  LOP3.LUT R2, R0.reuse, 0x3, RZ, 0xc0, !PT ;  /* 0x0000000300027812 */ /* 0x040fe200078ec0ff */
[----:B------:R-:W-:Y:S01]  /*04f0*/  UMOV UR8, 0x400 ;  /* 0x0000040000087882 */ /* 0x000fe20000000000 */
[----:B------:R-:W-:Y:S01]  /*0500*/  SHF.L.U32 R131, R0, 0x2, RZ ;  /* 0x0000000200837819 */ /* 0x000fe200000006ff */
[----:B------:R-:W-:Y:S01]  /*0510*/  UIADD3 UR9, UPT, UPT, UR8, 0x2000, URZ ;  /* 0x0000200008097890 */ /* 0x000fe2000fffe0ff */
[--C-:B------:R-:W-:Y:S01]  /*0520*/  SHF.R.U32.HI R3, RZ, 0x2, R0.reuse ;  /* 0x00000002ff037819 */ /* 0x100fe20000011600 */
[----:B------:R-:W-:Y:S01]  /*0530*/  UIMAD.WIDE.U32 UR6, UR10, 0x4, UR6 ;  /* 0x000000040a0678a5 */ /* 0x000fe2000f8e0006 */
[----:B------:R-:W-:Y:S01]  /*0540*/  SHF.L.U32 R132, R2, 0x2, RZ ;  /* 0x0000000202847819 */ /* 0x000fe200000006ff */
[----:B------:R-:W2:Y:S01]  /*0550*/  LDC R156, c[0x0][0x39c] ;  /* 0x0000e700ff9c7b82 */ /* 0x000ea20000000800 */
[----:B------:R-:W-:Y:S02]  /*0560*/  SHF.R.U32.HI R0, RZ, 0x5, R0 ;  /* 0x00000005ff007819 */ /* 0x000fe40000011600 */
[----:B------:R-:W-:Y:S01]  /*0570*/  LOP3.LUT R157, R131, 0x7c, RZ, 0xc0, !PT ;  /* 0x0000007c839d7812 */ /* 0x000fe200078ec0ff */
[C---:B------:R-:W-:Y:S01]  /*0580*/  IMAD R159, R3.reuse, UR12, R132 ;  /* 0x0000000c039f7c24 */ /* 0x040fe2000f8e0284 */
[----:B------:R-:W-:-:S02]  /*0590*/  LOP3.LUT R3, R3, 0x7, RZ, 0xc0, !PT ;  /* 0x0000000703037812 */ /* 0x000fc400078ec0ff */
[----:B------:R-:W-:Y:S01]  /*05a0*/  LOP3.LUT R132, R131, 0x100, RZ, 0xc0, !PT ;  /* 0x0000010083847812 */ /* 0x000fe200078ec0ff */
[----:B------:R-:W-:Y:S01]  /*05b0*/  HFMA2 R131, -RZ, RZ, 0, 0 ;  /* 0x00000000ff837431 */ /* 0x000fe200000001ff */
[----:B------:R-:W-:Y:S02]  /*05c0*/  LOP3.LUT R133, R0, 0x1, RZ, 0xc0, !PT ;  /* 0x0000000100857812 */ /* 0x000fe400078ec0ff */
[----:B------:R-:W-:Y:S02]  /*05d0*/  MOV R158, UR12 ;  /* 0x0000000c009e7c02 */ /* 0x000fe40008000f00 */
[----:B------:R-:W-:Y:S02]  /*05e0*/  LEA R3, R3, R132, 0x5 ;  /* 0x0000008403037211 */ /* 0x000fe400078e28ff */
[----:B------:R-:W-:Y:S01]  /*05f0*/  LEA R133, R133, R2, 0x4 ;  /* 0x0000000285857211 */ /* 0x000fe200078e20ff */
[----:B-1----:R-:W-:Y:S01]  /*0600*/  ULEA UR8, UR11, UR8, 0x18 ;  /* 0x000000080b087291 */ /* 0x002fe2000f8ec0ff */
[----:B------:R-:W-:Y:S01]  /*0610*/  LEA R158, R158, R159, 0x6 ;  /* 0x0000009f9e9e7211 */ /* 0x000fe200078e30ff */
[----:B------:R-:W-:-:S03]  /*0620*/  ULEA UR9, UR11, UR9, 0x18 ;  /* 0x000000090b097291 */ /* 0x000fc6000f8ec0ff */
[----:B------:R-:W-:Y:S01]  /*0630*/  UMOV UR11, UR4 ;  /* 0x00000004000b7c82 */ /* 0x000fe20008000000 */
[----:B------:R-:W-:Y:S01]  /*0640*/  IADD3 R2, PT, PT, R3, UR8, RZ ;  /* 0x0000000803027c10 */ /* 0x000fe2000fffe0ff */
[----:B------:R-:W-:Y:S01]  /*0650*/  UMOV UR4, URZ ;  /* 0x000000ff00047c82 */ /* 0x000fe20008000000 */
[----:B--2---:R-:W-:Y:S01]  /*0660*/  IMAD R157, R0, R156, R157 ;  /* 0x0000009c009d7224 */ /* 0x004fe200078e029d */
[----:B------:R-:W-:Y:S01]  /*0670*/  LEA R3, R133, UR9, 0x4 ;  /* 0x0000000985037c11 */ /* 0x000fe2000f8e20ff */
[----:B------:R-:W-:-:S03]  /*0680*/  UMOV UR9, UR5 ;  /* 0x0000000500097c82 */ /* 0x000fc60008000000 */
[----:B------:R-:W-:-:S07]  /*0690*/  LEA R156, R156, R157, 0x3 ;  /* 0x0000009d9c9c7211 */ /* 0x000fce00078e18ff */
.L_x_2:
[----:B------:R-:W1:Y:S01]  /*06a0*/  LDC R160, c[0x0][0x3a0] ;  /* 0x0000e800ffa07b82 */ /* 0x000e620000000800 */
[----:B------:R-:W-:Y:S01]  /*06b0*/  MOV R136, 0x4 ;  /* 0x0000000400887802 */ /* 0x000fe20000000f00 */
[----:B------:R-:W-:Y:S01]  /*06c0*/  IMAD.MOV.U32 R141, RZ, RZ, 0x4 ;  /* 0x00000004ff8d7424 */ /* 0x000fe200078e00ff */
[----:B------:R-:W-:Y:S01]  /*06d0*/  UMOV UR8, UR11 ;  /* 0x0000000b00087c82 */ /* 0x000fe20008000000 */
[----:B------:R-:W2:Y:S01]  /*06e0*/  S2R R0, SR_TID.X ;  /* 0x0000000000007919 */ /* 0x000ea20000002100 */
[----:B------:R-:W3:Y:S01]  /*06f0*/  LDCU UR5, c[0x0][0x39c] ;  /* 0x00007380ff0577ac */ /* 0x000ee20008000800 */
[----:B------:R-:W-:Y:S01]  /*0700*/  IMAD.WIDE.U32 R136, R159, R136, UR8 ;  /* 0x000000089f887e25 */ /* 0x000fe2000f8e0088 */
[----:B------:R-:W-:-:S05]  /*0710*/  MOV R133, 0x4 ;  /* 0x0000000400857802 */ /* 0x000fca0000000f00 */
[----:B0-----:R-:W4:Y:S01]  /*0720*/  LDG.E.128 R136, desc[UR14][R136.64] ;  /* 0x0000000e88887981 */ /* 0x001f22000c1e1d00 */
[----:B-1----:R-:W-:-:S05]  /*0730*/  LEA R140, R160, R159, 0x5 ;  /* 0x0000009fa08c7211 */ /* 0x002fca00078e28ff */
[----:B------:R-:W-:-:S06]  /*0740*/  IMAD.WIDE.U32 R140, R140, R141, UR8 ;  /* 0x000000088c8c7e25 */ /* 0x000fcc000f8e008d */
[----:B------:R-:W5:Y:S01]  /*0750*/  LDG.E.128 R140, desc[UR14][R140.64] ;  /* 0x0000000e8c8c7981 */ /* 0x000f62000c1e1d00 */
[----:B------:R-:W0:Y:S01]  /*0760*/  S2UR UR12, SR_CgaCtaId ;  /* 0x00000000000c79c3 */ /* 0x000e220000008800 */
[----:B--2---:R-:W-:Y:S01]  /*0770*/  SHF.L.U32 R145, R0, 0xb, RZ ;  /* 0x0000000b00917819 */ /* 0x004fe200000006ff */
[----:B------:R-:W-:-:S03]  /*0780*/  UMOV UR11, 0x400 ;  /* 0x00000400000b7882 */ /* 0x000fc60000000000 */
[----:B------:R-:W-:Y:S02]  /*0790*/  LOP3.LUT R145, R145, R0, RZ, 0xfc, !PT ;  /* 0x0000000091917212 */ /* 0x000fe400078efcff */
[----:B------:R-:W-:Y:S02]  /*07a0*/  MOV R147, 0x4 ;  /* 0x0000000400937802 */ /* 0x000fe40000000f00 */
[----:B------:R-:W-:Y:S01]  /*07b0*/  LOP3.LUT R161, R145, 0x187c, RZ, 0xc0, !PT ;  /* 0x0000187c91a17812 */ /* 0x000fe200078ec0ff */
[----:B---3--:R-:W-:Y:S01]  /*07c0*/  IMAD.U32 R145, RZ, RZ, UR5 ;  /* 0x00000005ff917e24 */ /* 0x008fe2000f8e00ff */
[----:B------:R-:W-:Y:S02]  /*07d0*/  LEA R144, R160, R158, 0x5 ;  /* 0x0000009ea0907211 */ /* 0x000fe400078e28ff */
[----:B------:R-:W-:Y:S01]  /*07e0*/  MOV R146, UR5 ;  /* 0x0000000500927c02 */ /* 0x000fe20008000f00 */
[----:B------:R-:W-:Y:S01]  /*07f0*/  IMAD.WIDE.U32 R132, R158, R133, UR8 ;  /* 0x000000089e847e25 */ /* 0x000fe2000f8e0085 */
[----:B0-----:R-:W-:Y:S01]  /*0800*/  ULEA UR13, UR12, UR11, 0x18 ;  /* 0x0000000b0c0d7291 */ /* 0x001fe2000f8ec0ff */
[----:B------:R-:W-:-:S04]  /*0810*/  MOV R149, 0x4 ;  /* 0x0000000400957802 */ /* 0x000fc80000000f00 */
[----:B------:R-:W2:Y:S01]  /*0820*/  LDG.E.128 R132, desc[UR14][R132.64] ;  /* 0x0000000e84847981 */ /* 0x000ea2000c1e1d00 */
[----:B------:R-:W-:Y:S02]  /*0830*/  MOV R153, 0x4 ;  /* 0x0000000400997802 */ /* 0x000fe40000000f00 */
[----:B------:R-:W-:-:S05]  /*0840*/  LEA R152, R145, R156, 0x2 ;  /* 0x0000009c91987211 */ /* 0x000fca00078e10ff */
[----:B------:R-:W-:-:S06]  /*0850*/  IMAD.WIDE.U32 R152, R152, R153, UR6 ;  /* 0x0000000698987e25 */ /* 0x000fcc000f8e0099 */
[----:B------:R-:W3:Y:S04]  /*0860*/  LDG.E.128 R152, desc[UR14][R152.64] ;  /* 0x0000000e98987981 */ /* 0x000ee8000c1e1d00 */
[----:B----4-:R-:W-:Y:S04]  /*0870*/  STS [R161+UR13], R136 ;  /* 0x00000088a1007988 */ /* 0x010fe8000800080d */
[----:B------:R0:W-:Y:S02]  /*0880*/  STS [R161+UR13+0x200], R137 ;  /* 0x00020089a1007988 */ /* 0x0001e4000800080d */
[----:B0-----:R-:W-:Y:S01]  /*0890*/  IMAD.WIDE.U32 R136, R144, R147, UR8 ;  /* 0x0000000890887e25 */ /* 0x001fe2000f8e0093 */
[----:B------:R-:W-:Y:S01]  /*08a0*/  MOV R144, 0x4 ;  /* 0x0000000400907802 */ /* 0x000fe20000000f00 */
[----:B-----5:R0:W-:Y:S04]  /*08b0*/  STS [R161+UR13+0x80], R140 ;  /* 0x0000808ca1007988 */ /* 0x0201e8000800080d */
[----:B------:R1:W-:Y:S01]  /*08c0*/  STS [R161+UR13+0x680], R143 ;  /* 0x0006808fa1007988 */ /* 0x0003e2000800080d */
[----:B0-----:R-:W-:-:S03]  /*08d0*/  LEA R140, R146, R157, 0x2 ;  /* 0x0000009d928c7211 */ /* 0x001fc600078e10ff */
[----:B------:R0:W-:Y:S01]  /*08e0*/  STS [R161+UR13+0x280], R141 ;  /* 0x0002808da1007988 */ /* 0x0001e2000800080d */
[----:B-1----:R-:W-:Y:S01]  /*08f0*/  MOV R143, 0x4 ;  /* 0x00000004008f7802 */ /* 0x002fe20000000f00 */
[----:B------:R-:W-:Y:S02]  /*0900*/  IMAD.WIDE.U32 R144, R157, R144, UR6 ;  /* 0x000000069d907e25 */ /* 0x000fe4000f8e0090 */
[----:B------:R-:W-:Y:S02]  /*0910*/  STS [R161+UR13+0x400], R138 ;  /* 0x0004008aa1007988 */ /* 0x000fe4000800080d */
[----:B0-----:R-:W-:Y:S02]  /*0920*/  IMAD.WIDE.U32 R140, R140, R149, UR6 ;  /* 0x000000068c8c7e25 */ /* 0x001fe4000f8e0095 */
[----:B------:R0:W-:Y:S02]  /*0930*/  STS [R161+UR13+0x600], R139 ;  /* 0x0006008ba1007988 */ /* 0x0001e4000800080d */
[----:B------:R-:W-:-:S02]  /*0940*/  IMAD.WIDE.U32 R148, R156, R143, UR6 ;  /* 0x000000069c947e25 */ /* 0x000fc4000f8e008f */
[----:B------:R1:W-:Y:S04]  /*0950*/  STS [R161+UR13+0x480], R142 ;  /* 0x0004808ea1007988 */ /* 0x0003e8000800080d */
[----:B------:R-:W4:Y:S04]  /*0960*/  LDG.E.128 R144, desc[UR14][R144.64] ;  /* 0x0000000e90907981 */ /* 0x000f28000c1e1d00 */
[----:B0-----:R-:W5:Y:S04]  /*0970*/  LDG.E.128 R136, desc[UR14][R136.64] ;  /* 0x0000000e88887981 */ /* 0x001f68000c1e1d00 */
[----:B-1----:R-:W3:Y:S04]  /*0980*/  LDG.E.128 R140, desc[UR14][R140.64] ;  /* 0x0000000e8c8c7981 */ /* 0x002ee8000c1e1d00 */
[----:B------:R-:W4:Y:S01]  /*0990*/  LDG.E.128 R148, desc[UR14][R148.64] ;  /* 0x0000000e94947981 */ /* 0x000f22000c1e1d00 */
[----:B------:R-:W-:-:S04]  /*09a0*/  UIADD3 UR11, UPT, UPT, UR11, 0x2000, URZ ;  /* 0x000020000b0b7890 */ /* 0x000fc8000fffe0ff */
[----:B------:R-:W-:Y:S01]  /*09b0*/  ULEA UR11, UR12, UR11, 0x18 ;  /* 0x0000000b0c0b7291 */ /* 0x000fe2000f8ec0ff */
[----:B--2---:R0:W-:Y:S04]  /*09c0*/  STS [R161+UR13+0x100], R132 ;  /* 0x00010084a1007988 */ /* 0x0041e8000800080d */
[----:B------:R1:W-:Y:S01]  /*09d0*/  STS [R161+UR13+0x300], R133 ;  /* 0x00030085a1007988 */ /* 0x0003e2000800080d */
[----:B0-----:R-:W-:-:S03]  /*09e0*/  LEA R132, R0, UR11, 0x4 ;  /* 0x0000000b00847c11 */ /* 0x001fc6000f8e20ff */
[----:B------:R1:W-:Y:S04]  /*09f0*/  STS [R161+UR13+0x500], R134 ;  /* 0x00050086a1007988 */ /* 0x0003e8000800080d */
[----:B------:R1:W-:Y:S01]  /*0a00*/  STS [R161+UR13+0x700], R135 ;  /* 0x00070087a1007988 */ /* 0x0003e2000800080d */
[----:B------:R-:W-:Y:S01]  /*0a10*/  UIADD3 UR4, UPT, UPT, UR4, 0x10, URZ ;  /* 0x0000001004047890 */ /* 0x000fe2000fffe0ff */
[----:B------:R-:W-:-:S05]  /*0a20*/  UMOV UR11, 0x80 ;  /* 0x00000080000b7882 */ /* 0x000fca0000000000 */
[----:B------:R-:W-:Y:S01]  /*0a30*/  ISETP.LE.U32.AND P0, PT, R160, UR4, PT ;  /* 0x00000004a0007c0c */ /* 0x000fe2000bf03070 */
[----:B-----5:R1:W-:Y:S04]  /*0a40*/  STS [R161+UR13+0x180], R136 ;  /* 0x00018088a1007988 */ /* 0x0203e8000800080d */
[----:B------:R1:W-:Y:S04]  /*0a50*/  STS [R161+UR13+0x380], R137 ;  /* 0x00038089a1007988 */ /* 0x0003e8000800080d */
[----:B------:R1:W-:Y:S04]  /*0a60*/  STS [R161+UR13+0x580], R138 ;  /* 0x0005808aa1007988 */ /* 0x0003e8000800080d */
[----:B------:R1:W-:Y:S04]  /*0a70*/  STS [R161+UR13+0x780], R139 ;  /* 0x0007808ba1007988 */ /* 0x0003e8000800080d */
[----:B---3--:R1:W-:Y:S04]  /*0a80*/  STS.128 [R132+0x800], R140 ;  /* 0x0008008c84007388 */ /* 0x0083e80000000c00 */
[----:B----4-:R1:W-:Y:S04]  /*0a90*/  STS.128 [R132], R144 ;  /* 0x0000009084007388 */ /* 0x0103e80000000c00 */
[----:B------:R1:W-:Y:S04]  /*0aa0*/  STS.128 [R132+0x1000], R148 ;  /* 0x0010009484007388 */ /* 0x0003e80000000c00 */
[----:B------:R1:W-:Y:S01]  /*0ab0*/  STS.128 [R132+0x1800], R152 ;  /* 0x0018009884007388 */ /* 0x0003e20000000c00 */
[----:B------:R-:W-:Y:S06]  /*0ac0*/  BAR.SYNC.DEFER_BLOCKING 0x0 ;  /* 0x0000000000007b1d */ /* 0x000fec0000010000 */
.L_x_1:
[----:B-1----:R-:W-:Y:S04]  /*0ad0*/  LDS.128 R132, [R2+UR11+-0x80] ;  /* 0xffff800b02847984 */ /* 0x002fe80008000c00 */
[----:B------:R-:W0:Y:S04]  /*0ae0*/  LDS.128 R144, [R3+UR11+-0x80] ;  /* 0xffff800b03907984 */ /* 0x000e280008000c00 */
[----:B------:R-:W1:Y:S04]  /*0af0*/  LDS.128 R136, [R2+UR11+-0x70] ;  /* 0xffff900b02887984 */ /* 0x000e680008000c00 */
[----:B------:R-:W2:Y:S04]  /*0b00*/  LDS.128 R140, [R3+UR11+-0x40] ;  /* 0xffffc00b038c7984 */ /* 0x000ea80008000c00 */
[----:B------:R-:W-:Y:S01]  /*0b10*/  LDS.128 R148, [R3+UR11+0x40] ;  /* 0x0000400b03947984 */ /* 0x000fe20008000c00 */
[----:B0-----:R-:W-:-:S02]  /*0b20*/  IMAD R4, R132, R144, R4 ;  /* 0x0000009084047224 */ /* 0x001fc400078e0204 */
[C---:B------:R-:W-:Y:S02]  /*0b30*/  IMAD R20, R144.reuse, R133, R20 ;  /* 0x0000008590147224 */ /* 0x040fe400078e0214 */
[C---:B------:R-:W-:Y:S02]  /*0b40*/  IMAD R36, R144.reuse, R134, R36 ;  /* 0x0000008690247224 */ /* 0x040fe400078e0224 */
[----:B------:R-:W-:Y:S02]  /*0b50*/  IMAD R52, R144, R135, R52 ;  /* 0x0000008790347224 */ /* 0x000fe400078e0234 */
[----:B-1----:R-:W-:Y:S02]  /*0b60*/  IMAD R68, R136, R144, R68 ;  /* 0x0000009088447224 */ /* 0x002fe400078e0244 */
[C---:B------:R-:W-:Y:S02]  /*0b70*/  IMAD R84, R144.reuse, R137, R84 ;  /* 0x0000008990547224 */ /* 0x040fe400078e0254 */
[----:B------:R-:W-:-:S02]  /*0b80*/  IMAD R100, R144, R138, R100 ;  /* 0x0000008a90647224 */ /* 0x000fc400078e0264 */
[----:B------:R-:W-:Y:S02]  /*0b90*/  IMAD R116, R144, R139, R116 ;  /* 0x0000008b90747224 */ /* 0x000fe400078e0274 */
[-C--:B------:R-:W-:Y:S02]  /*0ba0*/  IMAD R5, R132, R145.reuse, R5 ;  /* 0x0000009184057224 */ /* 0x080fe400078e0205 */
[-C--:B------:R-:W-:Y:S02]  /*0bb0*/  IMAD R21, R133, R145.reuse, R21 ;  /* 0x0000009185157224 */ /* 0x080fe400078e0215 */
[-C--:B------:R-:W-:Y:S02]  /*0bc0*/  IMAD R37, R134, R145.reuse, R37 ;  /* 0x0000009186257224 */ /* 0x080fe400078e0225 */
[-C--:B------:R-:W-:Y:S02]  /*0bd0*/  IMAD R53, R135, R145.reuse, R53 ;  /* 0x0000009187357224 */ /* 0x080fe400078e0235 */
[----:B------:R-:W-:-:S02]  /*0be0*/  IMAD R69, R136, R145, R69 ;  /* 0x0000009188457224 */ /* 0x000fc400078e0245 */
[-C--:B------:R-:W-:Y:S02]  /*0bf0*/  IMAD R85, R137, R145.reuse, R85 ;  /* 0x0000009189557224 */ /* 0x080fe400078e0255 */
[-C--:B------:R-:W-:Y:S02]  /*0c00*/  IMAD R101, R138, R145.reuse, R101 ;  /* 0x000000918a657224 */ /* 0x080fe400078e0265 */
[----:B------:R-:W-:Y:S02]  /*0c10*/  IMAD R117, R139, R145, R117 ;  /* 0x000000918b757224 */ /* 0x000fe400078e0275 */
[-C--:B------:R-:W-:Y:S02]  /*0c20*/  IMAD R6, R132, R146.reuse, R6 ;  /* 0x0000009284067224 */ /* 0x080fe400078e0206 */
[-C--:B------:R-:W-:Y:S02]  /*0c30*/  IMAD R22, R133, R146.reuse, R22 ;  /* 0x0000009285167224 */ /* 0x080fe400078e0216 */
[----:B------:R-:W-:-:S02]  /*0c40*/  IMAD R38, R134, R146, R38 ;  /* 0x0000009286267224 */ /* 0x000fc400078e0226 */
[-C--:B------:R-:W-:Y:S02]  /*0c50*/  IMAD R54, R135, R146.reuse, R54 ;  /* 0x0000009287367224 */ /* 0x080fe400078e0236 */
[-C--:B------:R-:W-:Y:S02]  /*0c60*/  IMAD R70, R136, R146.reuse, R70 ;  /* 0x0000009288467224 */ /* 0x080fe400078e0246 */
[-C--:B------:R-:W-:Y:S02]  /*0c70*/  IMAD R86, R137, R146.reuse, R86 ;  /* 0x0000009289567224 */ /* 0x080fe400078e0256 */
[-C--:B------:R-:W-:Y:S02]  /*0c80*/  IMAD R102, R138, R146.reuse, R102 ;  /* 0x000000928a667224 */ /* 0x080fe400078e0266 */
[----:B------:R-:W-:Y:S02]  /*0c90*/  IMAD R118, R139, R146, R118 ;  /* 0x000000928b767224 */ /* 0x000fe400078e0276 */
[----:B------:R-:W-:-:S02]  /*0ca0*/  IMAD R7, R132, R147, R7 ;  /* 0x0000009384077224 */ /* 0x000fc400078e0207 */
[-C--:B------:R-:W-:Y:S02]  /*0cb0*/  IMAD R23, R133, R147.reuse, R23 ;  /* 0x0000009385177224 */ /* 0x080fe400078e0217 */
[-C--:B------:R-:W-:Y:S02]  /*0cc0*/  IMAD R39, R134, R147.reuse, R39 ;  /* 0x0000009386277224 */ /* 0x080fe400078e0227 */
[-C--:B------:R-:W-:Y:S02]  /*0cd0*/  IMAD R55, R135, R147.reuse, R55 ;  /* 0x0000009387377224 */ /* 0x080fe400078e0237 */
[-C--:B------:R-:W-:Y:S02]  /*0ce0*/  IMAD R71, R136, R147.reuse, R71 ;  /* 0x0000009388477224 */ /* 0x080fe400078e0247 */
[-C--:B------:R-:W-:Y:S02]  /*0cf0*/  IMAD R87, R137, R147.reuse, R87 ;  /* 0x0000009389577224 */ /* 0x080fe400078e0257 */
[----:B------:R-:W-:-:S02]  /*0d00*/  IMAD R103, R138, R147, R103 ;  /* 0x000000938a677224 */ /* 0x000fc400078e0267 */
[----:B------:R-:W-:Y:S02]  /*0d10*/  IMAD R119, R139, R147, R119 ;  /* 0x000000938b777224 */ /* 0x000fe400078e0277 */
[----:B------:R-:W0:Y:S01]  /*0d20*/  LDS.128 R144, [R3+UR11] ;  /* 0x0000000b03907984 */ /* 0x000e220008000c00 */
[----:B------:R-:W-:Y:S01]  /*0d30*/  UIADD3 UR11, UPT, UPT, UR11, 0x200, URZ ;  /* 0x000002000b0b7890 */ /* 0x000fe2000fffe0ff */
[----:B--2---:R-:W-:Y:S02]  /*0d40*/  IMAD R8, R132, R140, R8 ;  /* 0x0000008c84087224 */ /* 0x004fe400078e0208 */
[C---:B------:R-:W-:Y:S01]  /*0d50*/  IMAD R24, R140.reuse, R133, R24 ;  /* 0x000000858c187224 */ /* 0x040fe200078e0218 */
[----:B------:R-:W-:Y:S01]  /*0d60*/  UISETP.NE.AND UP0, UPT, UR11, 0x2080, UPT ;  /* 0x000020800b00788c */ /* 0x000fe2000bf05270 */
[C---:B------:R-:W-:Y:S02]  /*0d70*/  IMAD R40, R140.reuse, R134, R40 ;  /* 0x000000868c287224 */ /* 0x040fe400078e0228 */
[----:B------:R-:W-:-:S02]  /*0d80*/  IMAD R56, R140, R135, R56 ;  /* 0x000000878c387224 */ /* 0x000fc400078e0238 */
[----:B------:R-:W-:Y:S02]  /*0d90*/  IMAD R72, R136, R140, R72 ;  /* 0x0000008c88487224 */ /* 0x000fe400078e0248 */
[C---:B------:R-:W-:Y:S02]  /*0da0*/  IMAD R88, R140.reuse, R137, R88 ;  /* 0x000000898c587224 */ /* 0x040fe400078e0258 */
[C---:B------:R-:W-:Y:S02]  /*0db0*/  IMAD R104, R140.reuse, R138, R104 ;  /* 0x0000008a8c687224 */ /* 0x040fe400078e0268 */
[----:B------:R-:W-:Y:S02]  /*0dc0*/  IMAD R120, R140, R139, R120 ;  /* 0x0000008b8c787224 */ /* 0x000fe400078e0278 */
[-C--:B------:R-:W-:Y:S02]  /*0dd0*/  IMAD R9, R132, R141.reuse, R9 ;  /* 0x0000008d84097224 */ /* 0x080fe400078e0209 */
[----:B------:R-:W-:-:S02]  /*0de0*/  IMAD R25, R133, R141, R25 ;  /* 0x0000008d85197224 */ /* 0x000fc400078e0219 */
[-C--:B------:R-:W-:Y:S02]  /*0df0*/  IMAD R41, R134, R141.reuse, R41 ;  /* 0x0000008d86297224 */ /* 0x080fe400078e0229 */
[-C--:B------:R-:W-:Y:S02]  /*0e00*/  IMAD R57, R135, R141.reuse, R57 ;  /* 0x0000008d87397224 */ /* 0x080fe400078e0239 */
[-C--:B------:R-:W-:Y:S02]  /*0e10*/  IMAD R73, R136, R141.reuse, R73 ;  /* 0x0000008d88497224 */ /* 0x080fe400078e0249 */
[-C--:B------:R-:W-:Y:S02]  /*0e20*/  IMAD R89, R137, R141.reuse, R89 ;  /* 0x0000008d89597224 */ /* 0x080fe400078e0259 */
        /* <DEDUP_REMOVED lines=9> */
[----:B------:R-:W-:Y:S02]  /*0ec0*/  IMAD R122, R139, R142, R122 ;  /* 0x0000008e8b7a7224 */ /* 0x000fe400078e027a */
[-C--:B------:R-:W-:Y:S02]  /*0ed0*/  IMAD R11, R132, R143.reuse, R11 ;  /* 0x0000008f840b7224 */ /* 0x080fe400078e020b */
[-C--:B------:R-:W-:Y:S02]  /*0ee0*/  IMAD R27, R133, R143.reuse, R27 ;  /* 0x0000008f851b7224 */ /* 0x080fe400078e021b */
[-C--:B------:R-:W-:Y:S02]  /*0ef0*/  IMAD R43, R134, R143.reuse, R43 ;  /* 0x0000008f862b7224 */ /* 0x080fe400078e022b */
[----:B------:R-:W-:-:S02]  /*0f00*/  IMAD R59, R135, R143, R59 ;  /* 0x0000008f873b7224 */ /* 0x000fc400078e023b */
[-C--:B------:R-:W-:Y:S02]  /*0f10*/  IMAD R75, R136, R143.reuse, R75 ;  /* 0x0000008f884b7224 */ /* 0x080fe400078e024b */
[-C--:B------:R-:W-:Y:S02]  /*0f20*/  IMAD R91, R137, R143.reuse, R91 ;  /* 0x0000008f895b7224 */ /* 0x080fe400078e025b */
[-C--:B------:R-:W-:Y:S02]  /*0f30*/  IMAD R107, R138, R143.reuse, R107 ;  /* 0x0000008f8a6b7224 */ /* 0x080fe400078e026b */
[----:B------:R-:W-:Y:S02]  /*0f40*/  IMAD R123, R139, R143, R123 ;  /* 0x0000008f8b7b7224 */ /* 0x000fe400078e027b */
[----:B0-----:R-:W-:Y:S02]  /*0f50*/  IMAD R12, R132, R144, R12 ;  /* 0x00000090840c7224 */ /* 0x001fe400078e020c */
[----:B------:R-:W-:-:S02]  /*0f60*/  IMAD R28, R144, R133, R28 ;  /* 0x00000085901c7224 */ /* 0x000fc400078e021c */
[C---:B------:R-:W-:Y:S02]  /*0f70*/  IMAD R44, R144.reuse, R134, R44 ;  /* 0x00000086902c7224 */ /* 0x040fe400078e022c */
[----:B------:R-:W-:Y:S02]  /*0f80*/  IMAD R60, R144, R135, R60 ;  /* 0x00000087903c7224 */ /* 0x000fe400078e023c */
[----:B------:R-:W-:Y:S02]  /*0f90*/  IMAD R76, R136, R144, R76 ;  /* 0x00000090884c7224 */ /* 0x000fe400078e024c */
[C---:B------:R-:W-:Y:S02]  /*0fa0*/  IMAD R92, R144.reuse, R137, R92 ;  /* 0x00000089905c7224 */ /* 0x040fe400078e025c */
[C---:B------:R-:W-:Y:S02]  /*0fb0*/  IMAD R108, R144.reuse, R138, R108 ;  /* 0x0000008a906c7224 */ /* 0x040fe400078e026c */
        /* <DEDUP_REMOVED lines=25> */
[C---:B------:R-:W-:Y:S02]  /*1150*/  IMAD R16, R132.reuse, R148, R16 ;  /* 0x0000009484107224 */ /* 0x040fe400078e0210 */
[C---:B------:R-:W-:Y:S02]  /*1160*/  IMAD R17, R132.reuse, R149, R17 ;  /* 0x0000009584117224 */ /* 0x040fe400078e0211 */
[C---:B------:R-:W-:Y:S02]  /*1170*/  IMAD R18, R132.reuse, R150, R18 ;  /* 0x0000009684127224 */ /* 0x040fe400078e0212 */
[----:B------:R-:W-:Y:S02]  /*1180*/  IMAD R19, R132, R151, R19 ;  /* 0x0000009784137224 */ /* 0x000fe400078e0213 */
[----:B------:R-:W-:Y:S02]  /*1190*/  IMAD R32, R148, R133, R32 ;  /* 0x0000008594207224 */ /* 0x000fe400078e0220 */
[----:B------:R-:W-:-:S02]  /*11a0*/  IMAD R33, R133, R149, R33 ;  /* 0x0000009585217224 */ /* 0x000fc400078e0221 */
[C---:B------:R-:W-:Y:S02]  /*11b0*/  IMAD R34, R133.reuse, R150, R34 ;  /* 0x0000009685227224 */ /* 0x040fe400078e0222 */
[----:B------:R-:W-:Y:S02]  /*11c0*/  IMAD R35, R133, R151, R35 ;  /* 0x0000009785237224 */ /* 0x000fe400078e0223 */
[----:B------:R-:W-:Y:S02]  /*11d0*/  IMAD R48, R148, R134, R48 ;  /* 0x0000008694307224 */ /* 0x000fe400078e0230 */
[C---:B------:R-:W-:Y:S02]  /*11e0*/  IMAD R49, R134.reuse, R149, R49 ;  /* 0x0000009586317224 */ /* 0x040fe400078e0231 */
[C---:B------:R-:W-:Y:S02]  /*11f0*/  IMAD R50, R134.reuse, R150, R50 ;  /* 0x0000009686327224 */ /* 0x040fe400078e0232 */
[----:B------:R-:W-:-:S02]  /*1200*/  IMAD R51, R134, R151, R51 ;  /* 0x0000009786337224 */ /* 0x000fc400078e0233 */
[----:B------:R-:W-:Y:S02]  /*1210*/  IMAD R64, R148, R135, R64 ;  /* 0x0000008794407224 */ /* 0x000fe400078e0240 */
[C---:B------:R-:W-:Y:S02]  /*1220*/  IMAD R65, R135.reuse, R149, R65 ;  /* 0x0000009587417224 */ /* 0x040fe400078e0241 */
[C---:B------:R-:W-:Y:S02]  /*1230*/  IMAD R66, R135.reuse, R150, R66 ;  /* 0x0000009687427224 */ /* 0x040fe400078e0242 */
[----:B------:R-:W-:Y:S02]  /*1240*/  IMAD R67, R135, R151, R67 ;  /* 0x0000009787437224 */ /* 0x000fe400078e0243 */
[C---:B------:R-:W-:Y:S02]  /*1250*/  IMAD R80, R136.reuse, R148, R80 ;  /* 0x0000009488507224 */ /* 0x040fe400078e0250 */
[----:B------:R-:W-:-:S02]  /*1260*/  IMAD R81, R136, R149, R81 ;  /* 0x0000009588517224 */ /* 0x000fc400078e0251 */
[CC--:B------:R-:W-:Y:S02]  /*1270*/  IMAD R82, R136.reuse, R150.reuse, R82 ;  /* 0x0000009688527224 */ /* 0x0c0fe400078e0252 */
        /* <DEDUP_REMOVED lines=9> */
[----:B------:R-:W-:Y:S02]  /*1310*/  IMAD R128, R148, R139, R128 ;  /* 0x0000008b94807224 */ /* 0x000fe400078e0280 */
[----:B------:R-:W-:-:S02]  /*1320*/  IMAD R129, R139, R149, R129 ;  /* 0x000000958b817224 */ /* 0x000fc400078e0281 */
[C---:B------:R-:W-:Y:S02]  /*1330*/  IMAD R130, R139.reuse, R150, R130 ;  /* 0x000000968b827224 */ /* 0x040fe400078e0282 */
[----:B------:R-:W-:Y:S01]  /*1340*/  IMAD R131, R139, R151, R131 ;  /* 0x000000978b837224 */ /* 0x000fe200078e0283 */
[----:B------:R-:W-:Y:S06]  /*1350*/  BRA.U UP0, `(.L_x_1) ;  /* 0xfffffff500dc7547 */ /* 0x000fec000b83ffff */
[----:B------:R-:W-:Y:S01]  /*1360*/  UIADD3 UR11, UP0, UPT, UR8, 0x40, URZ ;  /* 0x00000040080b7890 */ /* 0x000fe2000ff1e0ff */
[----:B------:R-:W-:Y:S01]  /*1370*/  BAR.SYNC.DEFER_BLOCKING 0x0 ;  /* 0x0000000000007b1d */ /* 0x000fe20000010000 */
[----:B------:R-:W-:Y:S02]  /*1380*/  USHF.L.U32 UR5, UR5, 0x4, URZ ;  /* 0x0000000405057899 */ /* 0x000fe400080006ff */
[----:B------:R-:W-:Y:S02]  /*1390*/  UIADD3.X UR9, UPT, UPT, URZ, UR9, URZ, UP0, !UPT ;  /* 0x00000009ff097290 */ /* 0x000fe400087fe4ff */
[----:B------:R-:W-:Y:S01]  /*13a0*/  UIMAD.WIDE UR6, UR5, 0x4, UR6 ;  /* 0x00000004050678a5 */ /* 0x000fe2000f8e0206 */
[----:B------:R-:W-:Y:S11]  /*13b0*/  @!P0 BRA `(.L_x_2) ;  /* 0xfffffff000b88947 */ /* 0x000ff6000383ffff */
.L_x_0:
[----:B------:R-:W1:Y:S01]  /*13c0*/  S2R R132, SR_CTAID.Y ;  /* 0x0000000000847919 */ /* 0x000e620000002600 */
[----:B------:R-:W2:Y:S01]  /*13d0*/  LDCU UR6, c[0x0][0x39c] ;  /* 0x00007380ff0677ac */ /* 0x000ea20008000800 */
[C---:B------:R-:W-:Y:S02]  /*13e0*/  SHF.L.U32 R2, R0.reuse, 0x1, RZ ;  /* 0x0000000100027819 */ /* 0x040fe400000006ff */
[----:B------:R-:W-:Y:S01]  /*13f0*/  SHF.R.U32.HI R133, RZ, 0x2, R0 ;  /* 0x00000002ff857819 */ /* 0x000fe20000011600 */
[----:B------:R-:W3:Y:S01]  /*1400*/  LDCU.64 UR4, c[0x0][0x390] ;  /* 0x00007200ff0477ac */ /* 0x000ee20008000a00 */
[----:B------:R-:W-:Y:S02]  /*1410*/  LOP3.LUT R3, R0, 0x40, RZ, 0xc0, !PT ;  /* 0x0000004000037812 */ /* 0x000fe400078ec0ff */
[----:B------:R-:W-:Y:S02]  /*1420*/  LOP3.LUT R2, R2, 0x40, RZ, 0xc0, !PT ;  /* 0x0000004002027812 */ /* 0x000fe400078ec0ff */
[----:B------:R-:W-:-:S02]  /*1430*/  LOP3.LUT R133, R133, 0x7, RZ, 0xc0, !PT ;  /* 0x0000000785857812 */ /* 0x000fc400078ec0ff */
[----:B------:R-:W-:Y:S02]  /*1440*/  SHF.L.U32 R0, R0, 0x2, RZ ;  /* 0x0000000200007819 */ /* 0x000fe400000006ff */
[----:B------:R-:W-:Y:S01]  /*1450*/  IADD3 R2, PT, PT, R2, UR10, RZ ;  /* 0x0000000a02027c10 */ /* 0x000fe2000fffe0ff */
[----:B--2---:R-:W-:Y:S02]  /*1460*/  IMAD R133, R133, UR6, RZ ;  /* 0x0000000685857c24 */ /* 0x004fe4000f8e02ff */
[----:B-1----:R-:W-:Y:S01]  /*1470*/  IMAD R3, R132, 0x80, R3 ;  /* 0x0000008084037824 */ /* 0x002fe200078e0203 */
[----:B------:R-:W-:-:S03]  /*1480*/  LOP3.LUT R132, R0, 0xc, RZ, 0xc0, !PT ;  /* 0x0000000c00847812 */ /* 0x000fc600078ec0ff */
[----:B------:R-:W-:Y:S01]  /*1490*/  IMAD R0, R3, UR6, R2 ;  /* 0x0000000603007c24 */ /* 0x000fe2000f8e0202 */
[----:B------:R-:W-:-:S04]  /*14a0*/  LEA R133, R133, R132, 0x3 ;  /* 0x0000008485857211 */ /* 0x000fc800078e18ff */
[C---:B------:R-:W-:Y:S02]  /*14b0*/  IADD3 R136, P0, PT, R0.reuse, R133, RZ ;  /* 0x0000008500887210 */ /* 0x040fe40007f1e0ff */
[----:B------:R-:W-:Y:S02]  /*14c0*/  IADD3 R3, PT, PT, R133, UR6, RZ ;  /* 0x0000000685037c10 */ /* 0x000fe4000fffe0ff */
[----:B------:R-:W-:Y:S02]  /*14d0*/  IADD3.X R137, PT, PT, RZ, RZ, RZ, P0, !PT ;  /* 0x000000ffff897210 */ /* 0x000fe400007fe4ff */
[----:B------:R-:W-:Y:S02]  /*14e0*/  IADD3 R133, P1, PT, R0, R3, RZ ;  /* 0x0000000300857210 */ /* 0x000fe40007f3e0ff */
[----:B---3--:R-:W-:Y:S02]  /*14f0*/  LEA R2, P0, R136, UR4, 0x2 ;  /* 0x0000000488027c11 */ /* 0x008fe4000f8010ff */
[----:B------:R-:W-:-:S02]  /*1500*/  IADD3 R135, PT, PT, R3, UR6, RZ ;  /* 0x0000000603877c10 */ /* 0x000fc4000fffe0ff */
[----:B------:R-:W-:Y:S02]  /*1510*/  IADD3.X R134, PT, PT, RZ, RZ, RZ, P1, !PT ;  /* 0x000000ffff867210 */ /* 0x000fe40000ffe4ff */
[----:B------:R-:W-:Y:S02]  /*1520*/  LEA.HI.X R3, R136, UR5, R137, 0x2, P0 ;  /* 0x0000000588037c11 */ /* 0x000fe400080f1489 */
[----:B------:R-:W-:Y:S02]  /*1530*/  LEA R132, P1, R133, UR4, 0x2 ;  /* 0x0000000485847c11 */ /* 0x000fe4000f8210ff */
[----:B------:R-:W-:Y:S01]  /*1540*/  IADD3 R136, P0, PT, R0, R135, RZ ;  /* 0x0000008700887210 */ /* 0x000fe20007f1e0ff */
[----:B0-----:R0:W-:Y:S01]  /*1550*/  STG.E.128 desc[UR14][R2.64], R4 ;  /* 0x0000000402007986 */ /* 0x0011e2000c101d0e */
[----:B------:R-:W-:Y:S02]  /*1560*/  IADD3 R135, PT, PT, R135, UR6, RZ ;  /* 0x0000000687877c10 */ /* 0x000fe4000fffe0ff */
[----:B------:R-:W-:-:S02]  /*1570*/  LEA.HI.X R133, R133, UR5, R134, 0x2, P1 ;  /* 0x0000000585857c11 */ /* 0x000fc400088f1486 */
[----:B------:R-:W-:Y:S01]  /*1580*/  IADD3.X R141, PT, PT, RZ, RZ, RZ, P0, !PT ;  /* 0x000000ffff8d7210 */ /* 0x000fe200007fe4ff */
[----:B------:R-:W-:Y:S01]  /*1590*/  VIADD R139, R135, UR6 ;  /* 0x00000006878b7c36 */ /* 0x000fe20008000000 */
[----:B------:R-:W-:Y:S01]  /*15a0*/  LEA R134, P0, R136, UR4, 0x2 ;  /* 0x0000000488867c11 */ /* 0x000fe2000f8010ff */
[----:B------:R1:W-:Y:S01]  /*15b0*/  STG.E.128 desc[UR14][R132.64], R20 ;  /* 0x0000001484007986 */ /* 0x0003e2000c101d0e */
[----:B------:R-:W-:Y:S02]  /*15c0*/  IADD3 R137, P1, PT, R0, R135, RZ ;  /* 0x0000008700897210 */ /* 0x000fe40007f3e0ff */
[----:B------:R-:W-:Y:S02]  /*15d0*/  LEA.HI.X R135, R136, UR5, R141, 0x2, P0 ;  /* 0x0000000588877c11 */ /* 0x000fe400080f148d */
[----:B------:R-:W-:Y:S02]  /*15e0*/  IADD3.X R138, PT, PT, RZ, RZ, RZ, P1, !PT ;  /* 0x000000ffff8a7210 */ /* 0x000fe40000ffe4ff */
[----:B------:R-:W-:Y:S01]  /*15f0*/  LEA R136, P0, R137, UR4, 0x2 ;  /* 0x0000000489887c11 */ /* 0x000fe2000f8010ff */
[----:B------:R-:W-:Y:S01]  /*1600*/  STG.E.128 desc[UR14][R134.64], R36 ;  /* 0x0000002486007986 */ /* 0x000fe2000c101d0e */
[----:B------:R-:W-:-:S02]  /*1610*/  IADD3 R140, P1, PT, R0, R139, RZ ;  /* 0x0000008b008c7210 */ /* 0x000fc40007f3e0ff */
[----:B------:R-:W-:Y:S02]  /*1620*/  IADD3 R141, PT, PT, R139, UR6, RZ ;  /* 0x000000068b8d7c10 */ /* 0x000fe4000fffe0ff */
[----:B------:R-:W-:Y:S02]  /*1630*/  LEA.HI.X R137, R137, UR5, R138, 0x2, P0 ;  /* 0x0000000589897c11 */ /* 0x000fe400080f148a */
[----:B------:R-:W-:Y:S02]  /*1640*/  IADD3.X R143, PT, PT, RZ, RZ, RZ, P1, !PT ;  /* 0x000000ffff8f7210 */ /* 0x000fe40000ffe4ff */
[C---:B------:R-:W-:Y:S01]  /*1650*/  LEA R138, P0, R140.reuse, UR4, 0x2 ;  /* 0x000000048c8a7c11 */ /* 0x040fe2000f8010ff */
[----:B------:R-:W-:Y:S01]  /*1660*/  STG.E.128 desc[UR14][R136.64], R52 ;  /* 0x0000003488007986 */ /* 0x000fe2000c101d0e */
[----:B0-----:R-:W-:Y:S02]  /*1670*/  IADD3 R5, PT, PT, R141, UR6, RZ ;  /* 0x000000068d057c10 */ /* 0x001fe4000fffe0ff */
[----:B------:R-:W-:-:S02]  /*1680*/  LEA.HI.X R139, R140, UR5, R143, 0x2, P0 ;  /* 0x000000058c8b7c11 */ /* 0x000fc400080f148f */
[C---:B------:R-:W-:Y:S02]  /*1690*/  IADD3 R141, P0, PT, R0.reuse, R141, RZ ;  /* 0x0000008d008d7210 */ /* 0x040fe40007f1e0ff */
[----:B------:R-:W-:Y:S01]  /*16a0*/  IADD3 R7, PT, PT, R5, UR6, RZ ;  /* 0x0000000605077c10 */ /* 0x000fe2000fffe0ff */
[----:B------:R-:W-:Y:S01]  /*16b0*/  STG.E.128 desc[UR14][R138.64], R68 ;  /* 0x000000448a007986 */ /* 0x000fe2000c101d0e */
[C---:B-1----:R-:W-:Y:S02]  /*16c0*/  IADD3 R22, P2, PT, R0.reuse, R5, RZ ;  /* 0x0000000500167210 */ /* 0x042fe40007f5e0ff */
[----:B------:R-:W-:Y:S02]  /*16d0*/  IADD3.X R20, PT, PT, RZ, RZ, RZ, P0, !PT ;  /* 0x000000ffff147210 */ /* 0x000fe400007fe4ff */
[----:B------:R-:W-:Y:S02]  /*16e0*/  LEA R4, P1, R141, UR4, 0x2 ;  /* 0x000000048d047c11 */ /* 0x000fe4000f8210ff */
[----:B------:R-:W-:-:S02]  /*16f0*/  IADD3 R0, P0, PT, R0, R7, RZ ;  /* 0x0000000700007210 */ /* 0x000fc40007f1e0ff */
[----:B------:R-:W-:Y:S02]  /*1700*/  IADD3.X R7, PT, PT, RZ, RZ, RZ, P2, !PT ;  /* 0x000000ffff077210 */ /* 0x000fe400017fe4ff */
[----:B------:R-:W-:Y:S02]  /*1710*/  LEA R6, P2, R22, UR4, 0x2 ;  /* 0x0000000416067c11 */ /* 0x000fe4000f8410ff */
[----:B------:R-:W-:Y:S02]  /*1720*/  LEA.HI.X R5, R141, UR5, R20, 0x2, P1 ;  /* 0x000000058d057c11 */ /* 0x000fe400088f1414 */
[----:B------:R-:W-:Y:S02]  /*1730*/  IADD3.X R21, PT, PT, RZ, RZ, RZ, P0, !PT ;  /* 0x000000ffff157210 */ /* 0x000fe400007fe4ff */
[----:B------:R-:W-:Y:S01]  /*1740*/  LEA R20, P0, R0, UR4, 0x2 ;  /* 0x0000000400147c11 */ /* 0x000fe2000f8010ff */
[----:B------:R-:W-:Y:S01]  /*1750*/  STG.E.128 desc[UR14][R4.64], R84 ;  /* 0x0000005404007986 */ /* 0x000fe2000c101d0e */
[----:B------:R-:W-:-:S02]  /*1760*/  LEA.HI.X R7, R22, UR5, R7, 0x2, P2 ;  /* 0x0000000516077c11 */ /* 0x000fc400090f1407 */
[----:B------:R-:W-:-:S03]  /*1770*/  LEA.HI.X R21, R0, UR5, R21, 0x2, P0 ;  /* 0x0000000500157c11 */ /* 0x000fc600080f1415 */
[----:B------:R-:W-:Y:S04]  /*1780*/  STG.E.128 desc[UR14][R6.64], R100 ;  /* 0x0000006406007986 */ /* 0x000fe8000c101d0e */
        /* <DEDUP_REMOVED lines=24> */
[----:B------:R-:W-:Y:S01]  /*1910*/  STG.E.128 desc[UR14][R20.64+0xc0], R128 ;  /* 0x0000c08014007986 */ /* 0x000fe2000c101d0e */
[----:B------:R-:W-:Y:S05]  /*1920*/  EXIT ;  /* 0x000000000000794d */ /* 0x000fea0003800000 */
.L_x_3:
[----:B------:R-:W-:-:S00]  /*1930*/  BRA `(.L_x_3) ;  /* 0xfffffffc00fc7947 */ /* 0x000fc0000383ffff */
[----:B------:R-:W-:-:S00]  /*1940*/  NOP ;  /* 0x0000000000007918 */ /* 0x000fc00000000000 */
        /* <DEDUP_REMOVED lines=11> */
.L_x_4:


//--------------------- .nv.shared._Z15sgemmWarptilingPjS_S_iii --------------------------
	.section	.nv.shared._Z15sgemmWarptilingPjS_S_iii,"aw",@nobits
	.sectionflags	@""
	.align	4
.nv.shared._Z15sgemmWarptilingPjS_S_iii:
	.zero		17408


//--------------------- .nv.shared.reserved.0     --------------------------
	.section	.nv.shared.reserved.0,"aw",@nobits
	.weak		__nv_reservedSMEM_offset_0_alias
	.size		__nv_reservedSMEM_offset_0_alias, 0, 64
	.other		__nv_reservedSMEM_offset_0_alias,@"STO_CUDA_RESERVED_SHARED STV_DEFAULT"
__nv_reservedSMEM_offset_0_alias:
	.zero		0
	.zero		64


//--------------------- .nv.constant0._Z15sgemmWarptilingPjS_S_iii --------------------------
	.section	.nv.constant0._Z15sgemmWarptilingPjS_S_iii,"a",@progbits
	.sectionflags	@""
	.align	4
.nv.constant0._Z15sgemmWarptilingPjS_S_iii:
	.zero		932


//--------------------- SYMBOLS --------------------------

	.type		.nv.reservedSmem.offset0,@object
	.size		.nv.reservedSmem.offset0,0x4
	.type		.nv.reservedSmem.cap,@object
	.size		.nv.reservedSmem.cap,0x4
